//
// Generated by NVIDIA NVVM Compiler
//
// Compiler Build ID: CL-36424714
// Cuda compilation tools, release 13.0, V13.0.88
// Based on NVVM 20.0.0
//

.version 9.0
.target sm_100
.address_size 64

	// .globl	_Z12merge_kernelPKiiS0_iPi

.visible .entry _Z12merge_kernelPKiiS0_iPi(
	.param .u64 .ptr .align 1 _Z12merge_kernelPKiiS0_iPi_param_0,
	.param .u32 _Z12merge_kernelPKiiS0_iPi_param_1,
	.param .u64 .ptr .align 1 _Z12merge_kernelPKiiS0_iPi_param_2,
	.param .u32 _Z12merge_kernelPKiiS0_iPi_param_3,
	.param .u64 .ptr .align 1 _Z12merge_kernelPKiiS0_iPi_param_4
)
{
	.reg .pred 	%p<8>;
	.reg .b32 	%r<41>;
	.reg .b64 	%rd<17>;

	ld.param.u64 	%rd5, [_Z12merge_kernelPKiiS0_iPi_param_0];
	ld.param.u32 	%r19, [_Z12merge_kernelPKiiS0_iPi_param_1];
	ld.param.u64 	%rd6, [_Z12merge_kernelPKiiS0_iPi_param_2];
	ld.param.u32 	%r20, [_Z12merge_kernelPKiiS0_iPi_param_3];
	ld.param.u64 	%rd4, [_Z12merge_kernelPKiiS0_iPi_param_4];
	cvta.to.global.u64 	%rd1, %rd6;
	cvta.to.global.u64 	%rd2, %rd5;
	add.s32 	%r1, %r20, %r19;
	mov.u32 	%r21, %tid.x;
	mov.u32 	%r22, %ctaid.x;
	mov.u32 	%r2, %ntid.x;
	mad.lo.s32 	%r35, %r22, %r2, %r21;
	setp.ge.s32 	%p1, %r35, %r1;
	@%p1 bra 	$L__BB0_9;
	mov.u32 	%r23, %nctaid.x;
	mul.lo.s32 	%r4, %r2, %r23;
	cvta.to.global.u64 	%rd3, %rd4;
$L__BB0_2:
	sub.s32 	%r24, %r35, %r20;
	max.s32 	%r38, %r24, 0;
	min.s32 	%r36, %r35, %r19;
	setp.ge.s32 	%p2, %r38, %r36;
	@%p2 bra 	$L__BB0_4;
$L__BB0_3:
	add.s32 	%r25, %r36, %r38;
	shr.u32 	%r26, %r25, 1;
	mul.wide.u32 	%rd7, %r26, 4;
	add.s64 	%rd8, %rd2, %rd7;
	ld.global.u32 	%r27, [%rd8];
	not.b32 	%r28, %r26;
	add.s32 	%r29, %r35, %r28;
	mul.wide.s32 	%rd9, %r29, 4;
	add.s64 	%rd10, %rd1, %rd9;
	ld.global.u32 	%r30, [%rd10];
	setp.lt.s32 	%p3, %r27, %r30;
	add.s32 	%r31, %r26, 1;
	selp.b32 	%r38, %r31, %r38, %p3;
	selp.b32 	%r36, %r36, %r26, %p3;
	setp.lt.s32 	%p4, %r38, %r36;
	@%p4 bra 	$L__BB0_3;
$L__BB0_4:
	sub.s32 	%r13, %r35, %r38;
	setp.ge.s32 	%p5, %r38, %r19;
	mov.b32 	%r39, 2147483647;
	@%p5 bra 	$L__BB0_6;
	mul.wide.u32 	%rd11, %r38, 4;
	add.s64 	%rd12, %rd2, %rd11;
	ld.global.u32 	%r39, [%rd12];
$L__BB0_6:
	setp.ge.s32 	%p6, %r13, %r20;
	mov.b32 	%r40, 2147483647;
	@%p6 bra 	$L__BB0_8;
	mul.wide.s32 	%rd13, %r13, 4;
	add.s64 	%rd14, %rd1, %rd13;
	ld.global.u32 	%r40, [%rd14];
$L__BB0_8:
	min.s32 	%r34, %r39, %r40;
	mul.wide.s32 	%rd15, %r35, 4;
	add.s64 	%rd16, %rd3, %rd15;
	st.global.u32 	[%rd16], %r34;
	add.s32 	%r35, %r35, %r4;
	setp.lt.s32 	%p7, %r35, %r1;
	@%p7 bra 	$L__BB0_2;
$L__BB0_9:
	ret;

}


// ===== COMPILED SASS (sm_100) =====

	.target	sm_100

	.elftype	@"ET_EXEC"


//--------------------- .note.nv.tkinfo           --------------------------
	.section	.note.nv.tkinfo,"",@"SHT_NOTE"
	.sectionflags	@"SHF_NOTE_NV_TKINFO"
	.tkinfo
        /*0018*/ 	.word	0x00000002
        /*0030*/ 	.string	""
        /*0030*/ 	.string	"ptxas"
        /*0030*/ 	.string	"Cuda compilation tools, release 13.0, V13.0.88"
        /*0030*/ 	.string	"Build cuda_13.0.r13.0/compiler.36424714_0"
        /*0030*/ 	.string	"-arch sm_100 -m 64 "



//--------------------- .note.nv.cuinfo           --------------------------
	.section	.note.nv.cuinfo,"",@"SHT_NOTE"
	.sectionflags	@"SHF_NOTE_NV_CUINFO"
        /*0018*/ 	.short	0x0002
        /*001a*/ 	.short	0x0064
        /*001c*/ 	.short	0x0082
	.zero		2


//--------------------- .nv.info                  --------------------------
	.section	.nv.info,"",@"SHT_CUDA_INFO"
	.align	4


	//----- nvinfo : EIATTR_REGCOUNT
	.align		4
        /*0000*/ 	.byte	0x04, 0x2f
        /*0002*/ 	.short	(.L_1 - .L_0)
	.align		4
.L_0:
        /*0004*/ 	.word	index@(_Z12merge_kernelPKiiS0_iPi)
        /*0008*/ 	.word	0x00000012


	//----- nvinfo : EIATTR_FRAME_SIZE
	.align		4
.L_1:
        /*000c*/ 	.byte	0x04, 0x11
        /*000e*/ 	.short	(.L_3 - .L_2)
	.align		4
.L_2:
        /*0010*/ 	.word	index@(_Z12merge_kernelPKiiS0_iPi)
        /*0014*/ 	.word	0x00000000


	//----- nvinfo : EIATTR_MIN_STACK_SIZE
	.align		4
.L_3:
        /*0018*/ 	.byte	0x04, 0x12
        /*001a*/ 	.short	(.L_5 - .L_4)
	.align		4
.L_4:
        /*001c*/ 	.word	index@(_Z12merge_kernelPKiiS0_iPi)
        /*0020*/ 	.word	0x00000000
.L_5:


//--------------------- .nv.compat                --------------------------
	.section	.nv.compat,"",@"SHT_CUDA_COMPAT_INFO"
	.align	4
        /*0000*/ 	.byte	0x02, 0x09, 0x00, 0x00, 0x02, 0x02, 0x01, 0x00, 0x02, 0x05, 0x05, 0x00, 0x03, 0x07, 0x01, 0x01
        /*0010*/ 	.byte	0x02, 0x03, 0x00, 0x00, 0x02, 0x06, 0x01, 0x00, 0x04, 0x0b, 0x08, 0x00, 0x09, 0x00, 0x00, 0x00
        /*0020*/ 	.byte	0x00, 0x00, 0x00, 0x00


//--------------------- .nv.info._Z12merge_kernelPKiiS0_iPi --------------------------
	.section	.nv.info._Z12merge_kernelPKiiS0_iPi,"",@"SHT_CUDA_INFO"
	.sectionflags	@""
	.align	4


	//----- nvinfo : EIATTR_CUDA_API_VERSION
	.align		4
        /*0000*/ 	.byte	0x04, 0x37
        /*0002*/ 	.short	(.L_7 - .L_6)
.L_6:
        /*0004*/ 	.word	0x00000082


	//----- nvinfo : EIATTR_KPARAM_INFO
	.align		4
.L_7:
        /*0008*/ 	.byte	0x04, 0x17
        /*000a*/ 	.short	(.L_9 - .L_8)
.L_8:
        /*000c*/ 	.word	0x00000000
        /*0010*/ 	.short	0x0004
        /*0012*/ 	.short	0x0020
        /*0014*/ 	.byte	0x00, 0xf5, 0x21, 0x00


	//----- nvinfo : EIATTR_KPARAM_INFO
	.align		4
.L_9:
        /*0018*/ 	.byte	0x04, 0x17
        /*001a*/ 	.short	(.L_11 - .L_10)
.L_10:
        /*001c*/ 	.word	0x00000000
        /*0020*/ 	.short	0x0003
        /*0022*/ 	.short	0x0018
        /*0024*/ 	.byte	0x00, 0xf0, 0x11, 0x00


	//----- nvinfo : EIATTR_KPARAM_INFO
	.align		4
.L_11:
        /*0028*/ 	.byte	0x04, 0x17
        /*002a*/ 	.short	(.L_13 - .L_12)
.L_12:
        /*002c*/ 	.word	0x00000000
        /*0030*/ 	.short	0x0002
        /*0032*/ 	.short	0x0010
        /*0034*/ 	.byte	0x00, 0xf5, 0x21, 0x00


	//----- nvinfo : EIATTR_KPARAM_INFO
	.align		4
.L_13:
        /*0038*/ 	.byte	0x04, 0x17
        /*003a*/ 	.short	(.L_15 - .L_14)
.L_14:
        /*003c*/ 	.word	0x00000000
        /*0040*/ 	.short	0x0001
        /*0042*/ 	.short	0x0008
        /*0044*/ 	.byte	0x00, 0xf0, 0x11, 0x00


	//----- nvinfo : EIATTR_KPARAM_INFO
	.align		4
.L_15:
        /*0048*/ 	.byte	0x04, 0x17
        /*004a*/ 	.short	(.L_17 - .L_16)
.L_16:
        /*004c*/ 	.word	0x00000000
        /*0050*/ 	.short	0x0000
        /*0052*/ 	.short	0x0000
        /*0054*/ 	.byte	0x00, 0xf5, 0x21, 0x00


	//----- nvinfo : EIATTR_SPARSE_MMA_MASK
	.align		4
.L_17:
        /*0058*/ 	.byte	0x03, 0x50
        /*005a*/ 	.short	0x0000


	//----- nvinfo : EIATTR_MAXREG_COUNT
	.align		4
        /*005c*/ 	.byte	0x03, 0x1b
        /*005e*/ 	.short	0x00ff


	//----- nvinfo : EIATTR_MERCURY_ISA_VERSION
	.align		4
        /*0060*/ 	.byte	0x03, 0x5f
        /*0062*/ 	.short	0x0101


	//----- nvinfo : EIATTR_VRC_CTA_INIT_COUNT
	.align		4
        /*0064*/ 	.byte	0x02, 0x4a
	.zero		1
	.zero		1


	//----- nvinfo : EIATTR_EXIT_INSTR_OFFSETS
	.align		4
        /*0068*/ 	.byte	0x04, 0x1c
        /*006a*/ 	.short	(.L_19 - .L_18)


	//   ....[0]....
.L_18:
        /*006c*/ 	.word	0x00000090


	//   ....[1]....
        /*0070*/ 	.word	0x00000360


	//----- nvinfo : EIATTR_CRS_STACK_SIZE
	.align		4
.L_19:
        /*0074*/ 	.byte	0x04, 0x1e
        /*0076*/ 	.short	(.L_21 - .L_20)
.L_20:
        /*0078*/ 	.word	0x00000000


	//----- nvinfo : EIATTR_CBANK_PARAM_SIZE
	.align		4
.L_21:
        /*007c*/ 	.byte	0x03, 0x19
        /*007e*/ 	.short	0x0028


	//----- nvinfo : EIATTR_PARAM_CBANK
	.align		4
        /*0080*/ 	.byte	0x04, 0x0a
        /*0082*/ 	.short	(.L_23 - .L_22)
	.align		4
.L_22:
        /*0084*/ 	.word	index@(.nv.constant0._Z12merge_kernelPKiiS0_iPi)
        /*0088*/ 	.short	0x0380
        /*008a*/ 	.short	0x0028


	//----- nvinfo : EIATTR_SW_WAR
	.align		4
.L_23:
        /*008c*/ 	.byte	0x04, 0x36
        /*008e*/ 	.short	(.L_25 - .L_24)
.L_24:
        /*0090*/ 	.word	0x00000008
.L_25:


//--------------------- .nv.callgraph             --------------------------
	.section	.nv.callgraph,"",@"SHT_CUDA_CALLGRAPH"
	.align	4
	.sectionentsize	8
	.align		4
        /*0000*/ 	.word	0x00000000
	.align		4
        /*0004*/ 	.word	0xffffffff
	.align		4
        /*0008*/ 	.word	0x00000000
	.align		4
        /*000c*/ 	.word	0xfffffffe
	.align		4
        /*0010*/ 	.word	0x00000000
	.align		4
        /*0014*/ 	.word	0xfffffffd
	.align		4
        /*0018*/ 	.word	0x00000000
	.align		4
        /*001c*/ 	.word	0xfffffffc


//--------------------- .text._Z12merge_kernelPKiiS0_iPi --------------------------
	.section	.text._Z12merge_kernelPKiiS0_iPi,"ax",@progbits
	.align	128
        .global         _Z12merge_kernelPKiiS0_iPi
        .type           _Z12merge_kernelPKiiS0_iPi,@function
        .size           _Z12merge_kernelPKiiS0_iPi,(.L_x_5 - _Z12merge_kernelPKiiS0_iPi)
        .other          _Z12merge_kernelPKiiS0_iPi,@"STO_CUDA_ENTRY STV_DEFAULT"
_Z12merge_kernelPKiiS0_iPi:
.text._Z12merge_kernelPKiiS0_iPi:
[----:B------:R-:W-:Y:S01]  /*0000*/  LDC R1, c[0x0][0x37c] ;  /* 0x0000df00ff017b82 */ /* 0x000fe20000000800 */
[----:B------:R-:W0:Y:S07]  /*0010*/  S2R R0, SR_TID.X ;  /* 0x0000000000007919 */ /* 0x000e2e0000002100 */
[----:B------:R-:W0:Y:S01]  /*0020*/  S2UR UR6, SR_CTAID.X ;  /* 0x00000000000679c3 */ /* 0x000e220000002500 */
[----:B------:R-:W1:Y:S01]  /*0030*/  LDCU UR4, c[0x0][0x398] ;  /* 0x00007300ff0477ac */ /* 0x000e620008000800 */
[----:B------:R-:W1:Y:S06]  /*0040*/  LDCU UR5, c[0x0][0x388] ;  /* 0x00007100ff0577ac */ /* 0x000e6c0008000800 */
[----:B------:R-:W0:Y:S01]  /*0050*/  LDC R3, c[0x0][0x360] ;  /* 0x0000d800ff037b82 */ /* 0x000e220000000800 */
[----:B-1----:R-:W-:Y:S01]  /*0060*/  UIADD3 UR4, UPT, UPT, UR4, UR5, URZ ;  /* 0x0000000504047290 */ /* 0x002fe2000fffe0ff */
[----:B0-----:R-:W-:-:S05]  /*0070*/  IMAD R0, R3, UR6, R0 ;  /* 0x0000000603007c24 */ /* 0x001fca000f8e0200 */
[----:B------:R-:W-:-:S13]  /*0080*/  ISETP.GE.AND P0, PT, R0, UR4, PT ;  /* 0x0000000400007c0c */ /* 0x000fda000bf06270 */
[----:B------:R-:W-:Y:S05]  /*0090*/  @P0 EXIT ;  /* 0x000000000000094d */ /* 0x000fea0003800000 */
[----:B------:R-:W0:Y:S01]  /*00a0*/  LDCU UR5, c[0x0][0x370] ;  /* 0x00006e00ff0577ac */ /* 0x000e220008000800 */
[----:B------:R-:W1:Y:S01]  /*00b0*/  LDCU.64 UR6, c[0x0][0x358] ;  /* 0x00006b00ff0677ac */ /* 0x000e620008000a00 */
[----:B0-----:R-:W-:-:S07]  /*00c0*/  IMAD R3, R3, UR5, RZ ;  /* 0x0000000503037c24 */ /* 0x001fce000f8e02ff */
.L_x_3:
[----:B0-----:R-:W0:Y:S01]  /*00d0*/  LDC R12, c[0x0][0x398] ;  /* 0x0000e600ff0c7b82 */ /* 0x001e220000000800 */
[----:B------:R-:W-:Y:S07]  /*00e0*/  BSSY.RECONVERGENT B0, `(.L_x_0) ;  /* 0x0000015000007945 */ /* 0x000fee0003800200 */
[----:B------:R-:W2:Y:S01]  /*00f0*/  LDC R14, c[0x0][0x388] ;  /* 0x0000e200ff0e7b82 */ /* 0x000ea20000000800 */
[C---:B0-----:R-:W-:Y:S02]  /*0100*/  VIADDMNMX R13, R0.reuse, -R12, RZ, !PT ;  /* 0x8000000c000d7246 */ /* 0x041fe400078001ff */
[----:B--2---:R-:W-:-:S04]  /*0110*/  VIMNMX R2, PT, PT, R0, R14, PT ;  /* 0x0000000e00027248 */ /* 0x004fc80003fe0100 */
[----:B------:R-:W-:-:S13]  /*0120*/  ISETP.GE.AND P0, PT, R13, R2, PT ;  /* 0x000000020d00720c */ /* 0x000fda0003f06270 */
[----:B------:R-:W-:Y:S05]  /*0130*/  @P0 BRA `(.L_x_1) ;  /* 0x00000000003c0947 */ /* 0x000fea0003800000 */
[----:B------:R-:W0:Y:S08]  /*0140*/  LDC.64 R4, c[0x0][0x380] ;  /* 0x0000e000ff047b82 */ /* 0x000e300000000a00 */
[----:B------:R-:W2:Y:S02]  /*0150*/  LDC.64 R6, c[0x0][0x390] ;  /* 0x0000e400ff067b82 */ /* 0x000ea40000000a00 */
.L_x_2:
[----:B------:R-:W-:-:S05]  /*0160*/  IMAD.IADD R8, R2, 0x1, R13 ;  /* 0x0000000102087824 */ /* 0x000fca00078e020d */
[----:B------:R-:W-:-:S04]  /*0170*/  SHF.R.U32.HI R15, RZ, 0x1, R8 ;  /* 0x00000001ff0f7819 */ /* 0x000fc80000011608 */
[----:B------:R-:W-:-:S05]  /*0180*/  LOP3.LUT R9, RZ, R15, RZ, 0x33, !PT ;  /* 0x0000000fff097212 */ /* 0x000fca00078e33ff */
[----:B------:R-:W-:Y:S02]  /*0190*/  IMAD.IADD R11, R9, 0x1, R0 ;  /* 0x00000001090b7824 */ /* 0x000fe400078e0200 */
[----:B0-----:R-:W-:-:S04]  /*01a0*/  IMAD.WIDE.U32 R8, R15, 0x4, R4 ;  /* 0x000000040f087825 */ /* 0x001fc800078e0004 */
[----:B--2---:R-:W-:Y:S02]  /*01b0*/  IMAD.WIDE R10, R11, 0x4, R6 ;  /* 0x000000040b0a7825 */ /* 0x004fe400078e0206 */
[----:B-1----:R-:W2:Y:S04]  /*01c0*/  LDG.E R8, desc[UR6][R8.64] ;  /* 0x0000000608087981 */ /* 0x002ea8000c1e1900 */
[----:B------:R-:W2:Y:S02]  /*01d0*/  LDG.E R11, desc[UR6][R10.64] ;  /* 0x000000060a0b7981 */ /* 0x000ea4000c1e1900 */
[----:B--2---:R-:W-:-:S04]  /*01e0*/  ISETP.GE.AND P0, PT, R8, R11, PT ;  /* 0x0000000b0800720c */ /* 0x004fc80003f06270 */
[----:B------:R-:W-:-:S09]  /*01f0*/  SEL R2, R2, R15, !P0 ;  /* 0x0000000f02027207 */ /* 0x000fd20004000000 */
[----:B------:R-:W-:-:S05]  /*0200*/  @!P0 VIADD R13, R15, 0x1 ;  /* 0x000000010f0d8836 */ /* 0x000fca0000000000 */
[----:B------:R-:W-:-:S13]  /*0210*/  ISETP.GE.AND P0, PT, R13, R2, PT ;  /* 0x000000020d00720c */ /* 0x000fda0003f06270 */
[----:B------:R-:W-:Y:S05]  /*0220*/  @!P0 BRA `(.L_x_2) ;  /* 0xfffffffc00cc8947 */ /* 0x000fea000383ffff */
.L_x_1:
[----:B-1----:R-:W-:Y:S05]  /*0230*/  BSYNC.RECONVERGENT B0 ;  /* 0x0000000000007941 */ /* 0x002fea0003800200 */
.L_x_0:
[C---:B------:R-:W-:Y:S01]  /*0240*/  IADD3 R9, PT, PT, -R13.reuse, R0, RZ ;  /* 0x000000000d097210 */ /* 0x040fe20007ffe1ff */
[----:B------:R-:W-:Y:S01]  /*0250*/  IMAD.MOV.U32 R2, RZ, RZ, 0x7fffffff ;  /* 0x7fffffffff027424 */ /* 0x000fe200078e00ff */
[----:B------:R-:W-:Y:S01]  /*0260*/  ISETP.GE.AND P0, PT, R13, R14, PT ;  /* 0x0000000e0d00720c */ /* 0x000fe20003f06270 */
[----:B------:R-:W-:Y:S01]  /*0270*/  IMAD.MOV.U32 R11, RZ, RZ, 0x7fffffff ;  /* 0x7fffffffff0b7424 */ /* 0x000fe200078e00ff */
[----:B------:R-:W-:-:S11]  /*0280*/  ISETP.GE.AND P1, PT, R9, R12, PT ;  /* 0x0000000c0900720c */ /* 0x000fd60003f26270 */
[----:B------:R-:W0:Y:S08]  /*0290*/  @!P0 LDC.64 R4, c[0x0][0x380] ;  /* 0x0000e000ff048b82 */ /* 0x000e300000000a00 */
[----:B------:R-:W1:Y:S01]  /*02a0*/  @!P1 LDC.64 R6, c[0x0][0x390] ;  /* 0x0000e400ff069b82 */ /* 0x000e620000000a00 */
[----:B0-----:R-:W-:-:S05]  /*02b0*/  @!P0 IMAD.WIDE.U32 R4, R13, 0x4, R4 ;  /* 0x000000040d048825 */ /* 0x001fca00078e0004 */
[----:B------:R-:W2:Y:S01]  /*02c0*/  @!P0 LDG.E R2, desc[UR6][R4.64] ;  /* 0x0000000604028981 */ /* 0x000ea2000c1e1900 */
[----:B-1----:R-:W-:Y:S02]  /*02d0*/  @!P1 IMAD.WIDE R6, R9, 0x4, R6 ;  /* 0x0000000409069825 */ /* 0x002fe400078e0206 */
[----:B------:R-:W0:Y:S03]  /*02e0*/  LDC.64 R8, c[0x0][0x3a0] ;  /* 0x0000e800ff087b82 */ /* 0x000e260000000a00 */
[----:B------:R-:W2:Y:S01]  /*02f0*/  @!P1 LDG.E R11, desc[UR6][R6.64] ;  /* 0x00000006060b9981 */ /* 0x000ea2000c1e1900 */
[----:B0-----:R-:W-:Y:S01]  /*0300*/  IMAD.WIDE R8, R0, 0x4, R8 ;  /* 0x0000000400087825 */ /* 0x001fe200078e0208 */
[----:B------:R-:W-:-:S04]  /*0310*/  IADD3 R0, PT, PT, R3, R0, RZ ;  /* 0x0000000003007210 */ /* 0x000fc80007ffe0ff */
[----:B------:R-:W-:Y:S02]  /*0320*/  ISETP.GE.AND P0, PT, R0, UR4, PT ;  /* 0x0000000400007c0c */ /* 0x000fe4000bf06270 */
[----:B--2---:R-:W-:-:S05]  /*0330*/  VIMNMX R11, PT, PT, R11, R2, PT ;  /* 0x000000020b0b7248 */ /* 0x004fca0003fe0100 */
[----:B------:R0:W-:Y:S06]  /*0340*/  STG.E desc[UR6][R8.64], R11 ;  /* 0x0000000b08007986 */ /* 0x0001ec000c101906 */
[----:B------:R-:W-:Y:S05]  /*0350*/  @!P0 BRA `(.L_x_3) ;  /* 0xfffffffc005c8947 */ /* 0x000fea000383ffff */
[----:B------:R-:W-:Y:S05]  /*0360*/  EXIT ;  /* 0x000000000000794d */ /* 0x000fea0003800000 */
.L_x_4:
[----:B------:R-:W-:-:S00]  /*0370*/  BRA `(.L_x_4) ;  /* 0xfffffffc00fc7947 */ /* 0x000fc0000383ffff */
[----:B------:R-:W-:-:S00]  /*0380*/  NOP ;  /* 0x0000000000007918 */ /* 0x000fc00000000000 */
[----:B------:R-:W-:-:S00]  /*0390*/  NOP ;  /* 0x0000000000007918 */ /* 0x000fc00000000000 */
[----:B------:R-:W-:-:S00]  /*03a0*/  NOP ;  /* 0x0000000000007918 */ /* 0x000fc00000000000 */
[----:B------:R-:W-:-:S00]  /*03b0*/  NOP ;  /* 0x0000000000007918 */ /* 0x000fc00000000000 */
[----:B------:R-:W-:-:S00]  /*03c0*/  NOP ;  /* 0x0000000000007918 */ /* 0x000fc00000000000 */
[----:B------:R-:W-:-:S00]  /*03d0*/  NOP ;  /* 0x0000000000007918 */ /* 0x000fc00000000000 */
[----:B------:R-:W-:-:S00]  /*03e0*/  NOP ;  /* 0x0000000000007918 */ /* 0x000fc00000000000 */
[----:B------:R-:W-:-:S00]  /*03f0*/  NOP ;  /* 0x0000000000007918 */ /* 0x000fc00000000000 */
.L_x_5:


//--------------------- .nv.shared.reserved.0     --------------------------
	.section	.nv.shared.reserved.0,"aw",@nobits
	.weak		__nv_reservedSMEM_offset_0_alias
	.size		__nv_reservedSMEM_offset_0_alias, 0, 64
	.other		__nv_reservedSMEM_offset_0_alias,@"STO_CUDA_RESERVED_SHARED STV_DEFAULT"
__nv_reservedSMEM_offset_0_alias:
	.zero		0
	.zero		64


//--------------------- .nv.constant0._Z12merge_kernelPKiiS0_iPi --------------------------
	.section	.nv.constant0._Z12merge_kernelPKiiS0_iPi,"a",@progbits
	.sectionflags	@""
	.align	4
.nv.constant0._Z12merge_kernelPKiiS0_iPi:
	.zero		936


//--------------------- SYMBOLS --------------------------

	.type		.nv.reservedSmem.offset0,@object
	.size		.nv.reservedSmem.offset0,0x4
